//
// Generated by NVIDIA NVVM Compiler
//
// Compiler Build ID: CL-36424714
// Cuda compilation tools, release 13.0, V13.0.88
// Based on NVVM 20.0.0
//

.version 9.0
.target sm_100
.address_size 64

	// .globl	_Z16vec_add_with_offPfS_S_ij

.visible .entry _Z16vec_add_with_offPfS_S_ij(
	.param .u64 .ptr .align 1 _Z16vec_add_with_offPfS_S_ij_param_0,
	.param .u64 .ptr .align 1 _Z16vec_add_with_offPfS_S_ij_param_1,
	.param .u64 .ptr .align 1 _Z16vec_add_with_offPfS_S_ij_param_2,
	.param .u32 _Z16vec_add_with_offPfS_S_ij_param_3,
	.param .u32 _Z16vec_add_with_offPfS_S_ij_param_4
)
{
	.reg .pred 	%p<2>;
	.reg .b32 	%r<8>;
	.reg .b32 	%f<4>;
	.reg .b64 	%rd<12>;

	ld.param.u64 	%rd1, [_Z16vec_add_with_offPfS_S_ij_param_0];
	ld.param.u64 	%rd2, [_Z16vec_add_with_offPfS_S_ij_param_1];
	ld.param.u64 	%rd3, [_Z16vec_add_with_offPfS_S_ij_param_2];
	ld.param.u32 	%r3, [_Z16vec_add_with_offPfS_S_ij_param_3];
	ld.param.u32 	%r2, [_Z16vec_add_with_offPfS_S_ij_param_4];
	mov.u32 	%r4, %tid.x;
	mov.u32 	%r5, %ctaid.x;
	mov.u32 	%r6, %ntid.x;
	mad.lo.s32 	%r1, %r5, %r6, %r4;
	setp.ge.u32 	%p1, %r1, %r3;
	@%p1 bra 	$L__BB0_2;
	cvta.to.global.u64 	%rd4, %rd1;
	cvta.to.global.u64 	%rd5, %rd2;
	cvta.to.global.u64 	%rd6, %rd3;
	mul.wide.u32 	%rd7, %r1, 4;
	add.s64 	%rd8, %rd4, %rd7;
	ld.global.f32 	%f1, [%rd8];
	add.s64 	%rd9, %rd5, %rd7;
	ld.global.f32 	%f2, [%rd9];
	add.f32 	%f3, %f1, %f2;
	add.s32 	%r7, %r2, %r1;
	mul.wide.u32 	%rd10, %r7, 4;
	add.s64 	%rd11, %rd6, %rd10;
	st.global.f32 	[%rd11], %f3;
$L__BB0_2:
	ret;

}


// ===== COMPILED SASS (sm_100) =====

	.target	sm_100

	.elftype	@"ET_EXEC"


//--------------------- .note.nv.tkinfo           --------------------------
	.section	.note.nv.tkinfo,"",@"SHT_NOTE"
	.sectionflags	@"SHF_NOTE_NV_TKINFO"
	.tkinfo
        /*0018*/ 	.word	0x00000002
        /*0030*/ 	.string	""
        /*0030*/ 	.string	"ptxas"
        /*0030*/ 	.string	"Cuda compilation tools, release 13.0, V13.0.88"
        /*0030*/ 	.string	"Build cuda_13.0.r13.0/compiler.36424714_0"
        /*0030*/ 	.string	"-arch sm_100 -m 64 "



//--------------------- .note.nv.cuinfo           --------------------------
	.section	.note.nv.cuinfo,"",@"SHT_NOTE"
	.sectionflags	@"SHF_NOTE_NV_CUINFO"
        /*0018*/ 	.short	0x0002
        /*001a*/ 	.short	0x0064
        /*001c*/ 	.short	0x0082
	.zero		2


//--------------------- .nv.info                  --------------------------
	.section	.nv.info,"",@"SHT_CUDA_INFO"
	.align	4


	//----- nvinfo : EIATTR_REGCOUNT
	.align		4
        /*0000*/ 	.byte	0x04, 0x2f
        /*0002*/ 	.short	(.L_1 - .L_0)
	.align		4
.L_0:
        /*0004*/ 	.word	index@(_Z16vec_add_with_offPfS_S_ij)
        /*0008*/ 	.word	0x0000000c


	//----- nvinfo : EIATTR_FRAME_SIZE
	.align		4
.L_1:
        /*000c*/ 	.byte	0x04, 0x11
        /*000e*/ 	.short	(.L_3 - .L_2)
	.align		4
.L_2:
        /*0010*/ 	.word	index@(_Z16vec_add_with_offPfS_S_ij)
        /*0014*/ 	.word	0x00000000


	//----- nvinfo : EIATTR_MIN_STACK_SIZE
	.align		4
.L_3:
        /*0018*/ 	.byte	0x04, 0x12
        /*001a*/ 	.short	(.L_5 - .L_4)
	.align		4
.L_4:
        /*001c*/ 	.word	index@(_Z16vec_add_with_offPfS_S_ij)
        /*0020*/ 	.word	0x00000000
.L_5:


//--------------------- .nv.compat                --------------------------
	.section	.nv.compat,"",@"SHT_CUDA_COMPAT_INFO"
	.align	4
        /*0000*/ 	.byte	0x02, 0x09, 0x00, 0x00, 0x02, 0x02, 0x01, 0x00, 0x02, 0x05, 0x05, 0x00, 0x03, 0x07, 0x01, 0x01
        /*0010*/ 	.byte	0x02, 0x03, 0x00, 0x00, 0x02, 0x06, 0x01, 0x00, 0x04, 0x0b, 0x08, 0x00, 0x09, 0x00, 0x00, 0x00
        /*0020*/ 	.byte	0x00, 0x00, 0x00, 0x00


//--------------------- .nv.info._Z16vec_add_with_offPfS_S_ij --------------------------
	.section	.nv.info._Z16vec_add_with_offPfS_S_ij,"",@"SHT_CUDA_INFO"
	.sectionflags	@""
	.align	4


	//----- nvinfo : EIATTR_CUDA_API_VERSION
	.align		4
        /*0000*/ 	.byte	0x04, 0x37
        /*0002*/ 	.short	(.L_7 - .L_6)
.L_6:
        /*0004*/ 	.word	0x00000082


	//----- nvinfo : EIATTR_KPARAM_INFO
	.align		4
.L_7:
        /*0008*/ 	.byte	0x04, 0x17
        /*000a*/ 	.short	(.L_9 - .L_8)
.L_8:
        /*000c*/ 	.word	0x00000000
        /*0010*/ 	.short	0x0004
        /*0012*/ 	.short	0x001c
        /*0014*/ 	.byte	0x00, 0xf0, 0x11, 0x00


	//----- nvinfo : EIATTR_KPARAM_INFO
	.align		4
.L_9:
        /*0018*/ 	.byte	0x04, 0x17
        /*001a*/ 	.short	(.L_11 - .L_10)
.L_10:
        /*001c*/ 	.word	0x00000000
        /*0020*/ 	.short	0x0003
        /*0022*/ 	.short	0x0018
        /*0024*/ 	.byte	0x00, 0xf0, 0x11, 0x00


	//----- nvinfo : EIATTR_KPARAM_INFO
	.align		4
.L_11:
        /*0028*/ 	.byte	0x04, 0x17
        /*002a*/ 	.short	(.L_13 - .L_12)
.L_12:
        /*002c*/ 	.word	0x00000000
        /*0030*/ 	.short	0x0002
        /*0032*/ 	.short	0x0010
        /*0034*/ 	.byte	0x00, 0xf5, 0x21, 0x00


	//----- nvinfo : EIATTR_KPARAM_INFO
	.align		4
.L_13:
        /*0038*/ 	.byte	0x04, 0x17
        /*003a*/ 	.short	(.L_15 - .L_14)
.L_14:
        /*003c*/ 	.word	0x00000000
        /*0040*/ 	.short	0x0001
        /*0042*/ 	.short	0x0008
        /*0044*/ 	.byte	0x00, 0xf5, 0x21, 0x00


	//----- nvinfo : EIATTR_KPARAM_INFO
	.align		4
.L_15:
        /*0048*/ 	.byte	0x04, 0x17
        /*004a*/ 	.short	(.L_17 - .L_16)
.L_16:
        /*004c*/ 	.word	0x00000000
        /*0050*/ 	.short	0x0000
        /*0052*/ 	.short	0x0000
        /*0054*/ 	.byte	0x00, 0xf5, 0x21, 0x00


	//----- nvinfo : EIATTR_SPARSE_MMA_MASK
	.align		4
.L_17:
        /*0058*/ 	.byte	0x03, 0x50
        /*005a*/ 	.short	0x0000


	//----- nvinfo : EIATTR_MAXREG_COUNT
	.align		4
        /*005c*/ 	.byte	0x03, 0x1b
        /*005e*/ 	.short	0x00ff


	//----- nvinfo : EIATTR_MERCURY_ISA_VERSION
	.align		4
        /*0060*/ 	.byte	0x03, 0x5f
        /*0062*/ 	.short	0x0101


	//----- nvinfo : EIATTR_VRC_CTA_INIT_COUNT
	.align		4
        /*0064*/ 	.byte	0x02, 0x4a
	.zero		1
	.zero		1


	//----- nvinfo : EIATTR_EXIT_INSTR_OFFSETS
	.align		4
        /*0068*/ 	.byte	0x04, 0x1c
        /*006a*/ 	.short	(.L_19 - .L_18)


	//   ....[0]....
.L_18:
        /*006c*/ 	.word	0x00000070


	//   ....[1]....
        /*0070*/ 	.word	0x00000150


	//----- nvinfo : EIATTR_CBANK_PARAM_SIZE
	.align		4
.L_19:
        /*0074*/ 	.byte	0x03, 0x19
        /*0076*/ 	.short	0x0020


	//----- nvinfo : EIATTR_PARAM_CBANK
	.align		4
        /*0078*/ 	.byte	0x04, 0x0a
        /*007a*/ 	.short	(.L_21 - .L_20)
	.align		4
.L_20:
        /*007c*/ 	.word	index@(.nv.constant0._Z16vec_add_with_offPfS_S_ij)
        /*0080*/ 	.short	0x0380
        /*0082*/ 	.short	0x0020


	//----- nvinfo : EIATTR_SW_WAR
	.align		4
.L_21:
        /*0084*/ 	.byte	0x04, 0x36
        /*0086*/ 	.short	(.L_23 - .L_22)
.L_22:
        /*0088*/ 	.word	0x00000008
.L_23:


//--------------------- .nv.callgraph             --------------------------
	.section	.nv.callgraph,"",@"SHT_CUDA_CALLGRAPH"
	.align	4
	.sectionentsize	8
	.align		4
        /*0000*/ 	.word	0x00000000
	.align		4
        /*0004*/ 	.word	0xffffffff
	.align		4
        /*0008*/ 	.word	0x00000000
	.align		4
        /*000c*/ 	.word	0xfffffffe
	.align		4
        /*0010*/ 	.word	0x00000000
	.align		4
        /*0014*/ 	.word	0xfffffffd
	.align		4
        /*0018*/ 	.word	0x00000000
	.align		4
        /*001c*/ 	.word	0xfffffffc


//--------------------- .text._Z16vec_add_with_offPfS_S_ij --------------------------
	.section	.text._Z16vec_add_with_offPfS_S_ij,"ax",@progbits
	.align	128
        .global         _Z16vec_add_with_offPfS_S_ij
        .type           _Z16vec_add_with_offPfS_S_ij,@function
        .size           _Z16vec_add_with_offPfS_S_ij,(.L_x_1 - _Z16vec_add_with_offPfS_S_ij)
        .other          _Z16vec_add_with_offPfS_S_ij,@"STO_CUDA_ENTRY STV_DEFAULT"
_Z16vec_add_with_offPfS_S_ij:
.text._Z16vec_add_with_offPfS_S_ij:
[----:B------:R-:W-:Y:S01]  /*0000*/  LDC R1, c[0x0][0x37c] ;  /* 0x0000df00ff017b82 */ /* 0x000fe20000000800 */
[----:B------:R-:W0:Y:S07]  /*0010*/  S2R R9, SR_TID.X ;  /* 0x0000000000097919 */ /* 0x000e2e0000002100 */
[----:B------:R-:W0:Y:S01]  /*0020*/  S2UR UR4, SR_CTAID.X ;  /* 0x00000000000479c3 */ /* 0x000e220000002500 */
[----:B------:R-:W1:Y:S07]  /*0030*/  LDCU UR5, c[0x0][0x398] ;  /* 0x00007300ff0577ac */ /* 0x000e6e0008000800 */
[----:B------:R-:W0:Y:S02]  /*0040*/  LDC R0, c[0x0][0x360] ;  /* 0x0000d800ff007b82 */ /* 0x000e240000000800 */
[----:B0-----:R-:W-:-:S05]  /*0050*/  IMAD R9, R0, UR4, R9 ;  /* 0x0000000400097c24 */ /* 0x001fca000f8e0209 */
[----:B-1----:R-:W-:-:S13]  /*0060*/  ISETP.GE.U32.AND P0, PT, R9, UR5, PT ;  /* 0x0000000509007c0c */ /* 0x002fda000bf06070 */
[----:B------:R-:W-:Y:S05]  /*0070*/  @P0 EXIT ;  /* 0x000000000000094d */ /* 0x000fea0003800000 */
[----:B------:R-:W0:Y:S01]  /*0080*/  LDC.64 R2, c[0x0][0x380] ;  /* 0x0000e000ff027b82 */ /* 0x000e220000000a00 */
[----:B------:R-:W1:Y:S01]  /*0090*/  LDCU.64 UR4, c[0x0][0x358] ;  /* 0x00006b00ff0477ac */ /* 0x000e620008000a00 */
[----:B------:R-:W2:Y:S06]  /*00a0*/  LDCU UR6, c[0x0][0x39c] ;  /* 0x00007380ff0677ac */ /* 0x000eac0008000800 */
[----:B------:R-:W3:Y:S08]  /*00b0*/  LDC.64 R4, c[0x0][0x388] ;  /* 0x0000e200ff047b82 */ /* 0x000ef00000000a00 */
[----:B------:R-:W4:Y:S01]  /*00c0*/  LDC.64 R6, c[0x0][0x390] ;  /* 0x0000e400ff067b82 */ /* 0x000f220000000a00 */
[----:B0-----:R-:W-:-:S06]  /*00d0*/  IMAD.WIDE.U32 R2, R9, 0x4, R2 ;  /* 0x0000000409027825 */ /* 0x001fcc00078e0002 */
[----:B-1----:R-:W5:Y:S01]  /*00e0*/  LDG.E R2, desc[UR4][R2.64] ;  /* 0x0000000402027981 */ /* 0x002f62000c1e1900 */
[----:B---3--:R-:W-:-:S06]  /*00f0*/  IMAD.WIDE.U32 R4, R9, 0x4, R4 ;  /* 0x0000000409047825 */ /* 0x008fcc00078e0004 */
[----:B------:R-:W5:Y:S01]  /*0100*/  LDG.E R5, desc[UR4][R4.64] ;  /* 0x0000000404057981 */ /* 0x000f62000c1e1900 */
[----:B--2---:R-:W-:-:S05]  /*0110*/  IADD3 R9, PT, PT, R9, UR6, RZ ;  /* 0x0000000609097c10 */ /* 0x004fca000fffe0ff */
[----:B----4-:R-:W-:-:S04]  /*0120*/  IMAD.WIDE.U32 R6, R9, 0x4, R6 ;  /* 0x0000000409067825 */ /* 0x010fc800078e0006 */
[----:B-----5:R-:W-:-:S05]  /*0130*/  FADD R9, R2, R5 ;  /* 0x0000000502097221 */ /* 0x020fca0000000000 */
[----:B------:R-:W-:Y:S01]  /*0140*/  STG.E desc[UR4][R6.64], R9 ;  /* 0x0000000906007986 */ /* 0x000fe2000c101904 */
[----:B------:R-:W-:Y:S05]  /*0150*/  EXIT ;  /* 0x000000000000794d */ /* 0x000fea0003800000 */
.L_x_0:
[----:B------:R-:W-:-:S00]  /*0160*/  BRA `(.L_x_0) ;  /* 0xfffffffc00fc7947 */ /* 0x000fc0000383ffff */
[----:B------:R-:W-:-:S00]  /*0170*/  NOP ;  /* 0x0000000000007918 */ /* 0x000fc00000000000 */
        /* <DEDUP_REMOVED lines=8> */
.L_x_1:


//--------------------- .nv.shared.reserved.0     --------------------------
	.section	.nv.shared.reserved.0,"aw",@nobits
	.weak		__nv_reservedSMEM_offset_0_alias
	.size		__nv_reservedSMEM_offset_0_alias, 0, 64
	.other		__nv_reservedSMEM_offset_0_alias,@"STO_CUDA_RESERVED_SHARED STV_DEFAULT"
__nv_reservedSMEM_offset_0_alias:
	.zero		0
	.zero		64


//--------------------- .nv.constant0._Z16vec_add_with_offPfS_S_ij --------------------------
	.section	.nv.constant0._Z16vec_add_with_offPfS_S_ij,"a",@progbits
	.sectionflags	@""
	.align	4
.nv.constant0._Z16vec_add_with_offPfS_S_ij:
	.zero		928


//--------------------- SYMBOLS --------------------------

	.type		.nv.reservedSmem.offset0,@object
	.size		.nv.reservedSmem.offset0,0x4
